	.headerflags	@"EF_CUDA_TEXMODE_UNIFIED EF_CUDA_64BIT_ADDRESS EF_CUDA_ACCELERATORS EF_CUDA_SM90 EF_CUDA_VIRTUAL_SM(EF_CUDA_SM90)"
	.elftype	@"ET_EXEC"


//--------------------- .nv.info                  --------------------------
	.section	.nv.info,"",@"SHT_CUDA_INFO"
	.align	4


	//----- nvinfo : EIATTR_REGCOUNT
	.align		4
        /*0000*/ 	.byte	0x04, 0x2f
        /*0002*/ 	.short	(.L_3 - .L_2)
	.align		4
.L_2:
        /*0004*/ 	.word	index@(triton_poi_fused__native_batch_norm_legit_no_training_6)
        /*0008*/ 	.word	0x00000016


	//----- nvinfo : EIATTR_MIN_STACK_SIZE
	.align		4
.L_3:
        /*000c*/ 	.byte	0x04, 0x12
        /*000e*/ 	.short	(.L_5 - .L_4)
	.align		4
.L_4:
        /*0010*/ 	.word	index@(triton_poi_fused__native_batch_norm_legit_no_training_6)
        /*0014*/ 	.word	0x00000000


	//----- nvinfo : EIATTR_FRAME_SIZE
	.align		4
.L_5:
        /*0018*/ 	.byte	0x04, 0x11
        /*001a*/ 	.short	(.L_7 - .L_6)
	.align		4
.L_6:
        /*001c*/ 	.word	index@(triton_poi_fused__native_batch_norm_legit_no_training_6)
        /*0020*/ 	.word	0x00000000


	//----- nvinfo : EIATTR_MIN_STACK_SIZE
	.align		4
.L_7:
        /*0024*/ 	.byte	0x04, 0x12
        /*0026*/ 	.short	(.L_9 - .L_8)
	.align		4
.L_8:
        /*0028*/ 	.word	index@(triton_poi_fused__native_batch_norm_legit_no_training_6)
        /*002c*/ 	.word	0x00000000
.L_9:


//--------------------- .nv.info.triton_poi_fused__native_batch_norm_legit_no_training_6 --------------------------
	.section	.nv.info.triton_poi_fused__native_batch_norm_legit_no_training_6,"",@"SHT_CUDA_INFO"
	.sectionflags	@""
	.align	4


	//----- nvinfo : EIATTR_CUDA_API_VERSION
	.align		4
        /*0000*/ 	.byte	0x04, 0x37
        /*0002*/ 	.short	(.L_11 - .L_10)
.L_10:
        /*0004*/ 	.word	0x0000007c


	//----- nvinfo : EIATTR_KPARAM_INFO
	.align		4
.L_11:
        /*0008*/ 	.byte	0x04, 0x17
        /*000a*/ 	.short	(.L_13 - .L_12)
.L_12:
        /*000c*/ 	.word	0x00000000
        /*0010*/ 	.short	0x0006
        /*0012*/ 	.short	0x0030
        /*0014*/ 	.byte	0x00, 0xf0, 0x11, 0x00


	//----- nvinfo : EIATTR_KPARAM_INFO
	.align		4
.L_13:
        /*0018*/ 	.byte	0x04, 0x17
        /*001a*/ 	.short	(.L_15 - .L_14)
.L_14:
        /*001c*/ 	.word	0x00000000
        /*0020*/ 	.short	0x0005
        /*0022*/ 	.short	0x0028
        /*0024*/ 	.byte	0x00, 0xf4, 0x21, 0x00


	//----- nvinfo : EIATTR_KPARAM_INFO
	.align		4
.L_15:
        /*0028*/ 	.byte	0x04, 0x17
        /*002a*/ 	.short	(.L_17 - .L_16)
.L_16:
        /*002c*/ 	.word	0x00000000
        /*0030*/ 	.short	0x0004
        /*0032*/ 	.short	0x0020
        /*0034*/ 	.byte	0x00, 0xf4, 0x21, 0x00


	//----- nvinfo : EIATTR_KPARAM_INFO
	.align		4
.L_17:
        /*0038*/ 	.byte	0x04, 0x17
        /*003a*/ 	.short	(.L_19 - .L_18)
.L_18:
        /*003c*/ 	.word	0x00000000
        /*0040*/ 	.short	0x0003
        /*0042*/ 	.short	0x0018
        /*0044*/ 	.byte	0x00, 0xf4, 0x21, 0x00


	//----- nvinfo : EIATTR_KPARAM_INFO
	.align		4
.L_19:
        /*0048*/ 	.byte	0x04, 0x17
        /*004a*/ 	.short	(.L_21 - .L_20)
.L_20:
        /*004c*/ 	.word	0x00000000
        /*0050*/ 	.short	0x0002
        /*0052*/ 	.short	0x0010
        /*0054*/ 	.byte	0x00, 0xf4, 0x21, 0x00


	//----- nvinfo : EIATTR_KPARAM_INFO
	.align		4
.L_21:
        /*0058*/ 	.byte	0x04, 0x17
        /*005a*/ 	.short	(.L_23 - .L_22)
.L_22:
        /*005c*/ 	.word	0x00000000
        /*0060*/ 	.short	0x0001
        /*0062*/ 	.short	0x0008
        /*0064*/ 	.byte	0x00, 0xf4, 0x21, 0x00


	//----- nvinfo : EIATTR_KPARAM_INFO
	.align		4
.L_23:
        /*0068*/ 	.byte	0x04, 0x17
        /*006a*/ 	.short	(.L_25 - .L_24)
.L_24:
        /*006c*/ 	.word	0x00000000
        /*0070*/ 	.short	0x0000
        /*0072*/ 	.short	0x0000
        /*0074*/ 	.byte	0x00, 0xf4, 0x21, 0x00


	//----- nvinfo : EIATTR_SPARSE_MMA_MASK
	.align		4
.L_25:
        /*0078*/ 	.byte	0x03, 0x50
        /*007a*/ 	.short	0x0000


	//----- nvinfo : EIATTR_MAXREG_COUNT
	.align		4
        /*007c*/ 	.byte	0x03, 0x1b
        /*007e*/ 	.short	0x00ff


	//----- nvinfo : EIATTR_EXIT_INSTR_OFFSETS
	.align		4
        /*0080*/ 	.byte	0x04, 0x1c
        /*0082*/ 	.short	(.L_27 - .L_26)


	//   ....[0]....
.L_26:
        /*0084*/ 	.word	0x000003e0


	//   ....[1]....
        /*0088*/ 	.word	0x00000400


	//----- nvinfo : EIATTR_REQNTID
	.align		4
.L_27:
        /*008c*/ 	.byte	0x04, 0x10
        /*008e*/ 	.short	(.L_29 - .L_28)
.L_28:
        /*0090*/ 	.word	0x00000100
        /*0094*/ 	.word	0x00000001
        /*0098*/ 	.word	0x00000001


	//----- nvinfo : EIATTR_CBANK_PARAM_SIZE
	.align		4
.L_29:
        /*009c*/ 	.byte	0x03, 0x19
        /*009e*/ 	.short	0x0034


	//----- nvinfo : EIATTR_PARAM_CBANK
	.align		4
        /*00a0*/ 	.byte	0x04, 0x0a
        /*00a2*/ 	.short	(.L_31 - .L_30)
	.align		4
.L_30:
        /*00a4*/ 	.word	index@(.nv.constant0.triton_poi_fused__native_batch_norm_legit_no_training_6)
        /*00a8*/ 	.short	0x0210
        /*00aa*/ 	.short	0x0034


	//----- nvinfo : EIATTR_SW_WAR
	.align		4
.L_31:
        /*00ac*/ 	.byte	0x04, 0x36
        /*00ae*/ 	.short	(.L_33 - .L_32)
.L_32:
        /*00b0*/ 	.word	0x00000008
.L_33:


//--------------------- .nv.callgraph             --------------------------
	.section	.nv.callgraph,"",@"SHT_CUDA_CALLGRAPH"
	.align	4
	.sectionentsize	8
	.align		4
        /*0000*/ 	.word	0x00000000
	.align		4
        /*0004*/ 	.word	0xffffffff
	.align		4
        /*0008*/ 	.word	0x00000000
	.align		4
        /*000c*/ 	.word	0xfffffffe
	.align		4
        /*0010*/ 	.word	0x00000000
	.align		4
        /*0014*/ 	.word	0xfffffffd
	.align		4
        /*0018*/ 	.word	0x00000000
	.align		4
        /*001c*/ 	.word	0xfffffffc


//--------------------- .nv.constant4             --------------------------
	.section	.nv.constant4,"a",@progbits
	.align	8
	.align		8
.nv.constant4:
        /*0000*/ 	.dword	_$_str
	.align		8
        /*0008*/ 	.dword	_$_str_$_2


//--------------------- .text.triton_poi_fused__native_batch_norm_legit_no_training_6 --------------------------
	.section	.text.triton_poi_fused__native_batch_norm_legit_no_training_6,"ax",@progbits
	.align	128
        .global         triton_poi_fused__native_batch_norm_legit_no_training_6
        .type           triton_poi_fused__native_batch_norm_legit_no_training_6,@function
        .size           triton_poi_fused__native_batch_norm_legit_no_training_6,(.L_x_1 - triton_poi_fused__native_batch_norm_legit_no_training_6)
        .other          triton_poi_fused__native_batch_norm_legit_no_training_6,@"STO_CUDA_ENTRY STV_DEFAULT"
triton_poi_fused__native_batch_norm_legit_no_training_6:
.text.triton_poi_fused__native_batch_norm_legit_no_training_6:
[----:B------:R-:W0:Y:S01]  /*0000*/  LDC R1, c[0x0][0x28] ;  /* 0x00000a00ff017b82 */ /* 0x000e220000000800 */
[----:B------:R-:W1:Y:S07]  /*0010*/  S2R R0, SR_TID.X ;  /* 0x0000000000007919 */ /* 0x000e6e0000002100 */
[----:B------:R-:W2:Y:S01]  /*0020*/  LDC.64 R8, c[0x0][0x220] ;  /* 0x00008800ff087b82 */ /* 0x000ea20000000a00 */
[----:B------:R-:W-:Y:S01]  /*0030*/  ULDC.64 UR4, c[0x0][0x208] ;  /* 0x0000820000047ab9 */ /* 0x000fe20000000a00 */
[----:B------:R-:W3:Y:S06]  /*0040*/  S2R R5, SR_CTAID.X ;  /* 0x0000000000057919 */ /* 0x000eec0000002500 */
[----:B------:R-:W4:Y:S08]  /*0050*/  LDC.64 R12, c[0x0][0x210] ;  /* 0x00008400ff0c7b82 */ /* 0x000f300000000a00 */
[----:B------:R-:W5:Y:S08]  /*0060*/  LDC.64 R14, c[0x0][0x218] ;  /* 0x00008600ff0e7b82 */ /* 0x000f700000000a00 */
[----:B------:R-:W5:Y:S01]  /*0070*/  LDC.64 R16, c[0x0][0x228] ;  /* 0x00008a00ff107b82 */ /* 0x000f620000000a00 */
[----:B-1----:R-:W-:-:S07]  /*0080*/  SHF.L.U32 R0, R0, 0x1, RZ ;  /* 0x0000000100007819 */ /* 0x002fce00000006ff */
[----:B------:R-:W1:Y:S01]  /*0090*/  LDC.64 R18, c[0x0][0x230] ;  /* 0x00008c00ff127b82 */ /* 0x000e620000000a00 */
[----:B---3--:R-:W-:Y:S02]  /*00a0*/  SHF.R.S32.HI R3, RZ, 0x16, R5 ;  /* 0x00000016ff037819 */ /* 0x008fe40000011405 */
[----:B------:R-:W-:Y:S02]  /*00b0*/  LOP3.LUT R0, R0, 0x1fe, RZ, 0xc0, !PT ;  /* 0x000001fe00007812 */ /* 0x000fe400078ec0ff */
[----:B------:R-:W-:Y:S02]  /*00c0*/  SGXT R3, R3, 0x1 ;  /* 0x000000010303781a */ /* 0x000fe40000000200 */
[----:B------:R-:W-:-:S04]  /*00d0*/  LEA R0, R5, R0, 0x9 ;  /* 0x0000000005007211 */ /* 0x000fc800078e48ff */
[----:B------:R-:W-:Y:S02]  /*00e0*/  LEA.HI R3, R3, R0, RZ, 0x7 ;  /* 0x0000000003037211 */ /* 0x000fe400078f38ff */
[----:B------:R-:W-:Y:S02]  /*00f0*/  ISETP.GE.AND P4, PT, R0, 0x69200, PT ;  /* 0x000692000000780c */ /* 0x000fe40003f86270 */
[----:B------:R-:W-:-:S04]  /*0100*/  LOP3.LUT R3, R3, 0xffffff80, RZ, 0xc0, !PT ;  /* 0xffffff8003037812 */ /* 0x000fc800078ec0ff */
[----:B------:R-:W-:Y:S02]  /*0110*/  IADD3 R11, R0, -R3, RZ ;  /* 0x80000003000b7210 */ /* 0x000fe40007ffe0ff */
[----:B------:R-:W-:-:S03]  /*0120*/  CS2R R2, SRZ ;  /* 0x0000000000027805 */ /* 0x000fc6000001ff00 */
[----:B--2---:R-:W-:-:S05]  /*0130*/  IMAD.WIDE R8, R11, 0x4, R8 ;  /* 0x000000040b087825 */ /* 0x004fca00078e0208 */
[----:B------:R2:W3:Y:S01]  /*0140*/  @!P4 LDG.E.EL.64 R2, desc[UR4][R8.64] ;  /* 0x000000040802c981 */ /* 0x0004e2000c2e1b00 */
[----:B------:R-:W-:Y:S02]  /*0150*/  CS2R R4, SRZ ;  /* 0x0000000000047805 */ /* 0x000fe4000001ff00 */
[----:B------:R-:W-:Y:S01]  /*0160*/  CS2R R6, SRZ ;  /* 0x0000000000067805 */ /* 0x000fe2000001ff00 */
[----:B----4-:R-:W-:-:S04]  /*0170*/  IMAD.WIDE R12, R0, 0x4, R12 ;  /* 0x00000004000c7825 */ /* 0x010fc800078e020c */
[C---:B-----5:R-:W-:Y:S01]  /*0180*/  IMAD.WIDE R14, R11.reuse, 0x4, R14 ;  /* 0x000000040b0e7825 */ /* 0x060fe200078e020e */
[----:B------:R-:W4:Y:S04]  /*0190*/  @!P4 LDG.E.64 R4, desc[UR4][R12.64] ;  /* 0x000000040c04c981 */ /* 0x000f28000c1e1b00 */
[----:B------:R5:W4:Y:S01]  /*01a0*/  @!P4 LDG.E.EL.64 R6, desc[UR4][R14.64] ;  /* 0x000000040e06c981 */ /* 0x000b22000c2e1b00 */
[----:B0-----:R-:W-:Y:S01]  /*01b0*/  IMAD.WIDE R16, R11, 0x4, R16 ;  /* 0x000000040b107825 */ /* 0x001fe200078e0210 */
[----:B--2---:R-:W-:-:S03]  /*01c0*/  CS2R R8, SRZ ;  /* 0x0000000000087805 */ /* 0x004fc6000001ff00 */
[----:B-1----:R-:W-:Y:S01]  /*01d0*/  IMAD.WIDE R18, R11, 0x4, R18 ;  /* 0x000000040b127825 */ /* 0x002fe200078e0212 */
[----:B------:R-:W-:-:S04]  /*01e0*/  CS2R R10, SRZ ;  /* 0x00000000000a7805 */ /* 0x000fc8000001ff00 */
[----:B------:R-:W2:Y:S04]  /*01f0*/  @!P4 LDG.E.EL.64 R8, desc[UR4][R18.64] ;  /* 0x000000041208c981 */ /* 0x000ea8000c2e1b00 */
[----:B------:R-:W2:Y:S01]  /*0200*/  @!P4 LDG.E.EL.64 R10, desc[UR4][R16.64] ;  /* 0x00000004100ac981 */ /* 0x000ea2000c2e1b00 */
[----:B-----5:R-:W-:Y:S01]  /*0210*/  HFMA2.MMA R15, -RZ, RZ, 1.625, 0 ;  /* 0x3e800000ff0f7435 */ /* 0x020fe200000001ff */
[----:B---3--:R-:W-:Y:S01]  /*0220*/  FADD R2, R2, 9.9999997473787516356e-06 ;  /* 0x3727c5ac02027421 */ /* 0x008fe20000000000 */
[----:B------:R-:W-:-:S03]  /*0230*/  FADD R12, R3, 9.9999997473787516356e-06 ;  /* 0x3727c5ac030c7421 */ /* 0x000fc60000000000 */
[----:B------:R0:W1:Y:S08]  /*0240*/  MUFU.SQRT R13, R2 ;  /* 0x00000002000d7308 */ /* 0x0000700000002000 */
[----:B------:R-:W3:Y:S01]  /*0250*/  MUFU.SQRT R14, R12 ;  /* 0x0000000c000e7308 */ /* 0x000ee20000002000 */
[----:B0-----:R-:W0:Y:S01]  /*0260*/  LDC.64 R2, c[0x0][0x238] ;  /* 0x00008e00ff027b82 */ /* 0x001e220000000a00 */
[----:B-1----:R-:W-:-:S02]  /*0270*/  FSETP.GT.AND P0, PT, R13, 8.50705917302346158658e+37, PT ;  /* 0x7e8000000d00780b */ /* 0x002fc40003f04000 */
[----:B------:R-:W-:Y:S02]  /*0280*/  FSETP.GEU.AND P2, PT, R13, 1.175494350822287508e-38, PT ;  /* 0x008000000d00780b */ /* 0x000fe40003f4e000 */
[C---:B---3--:R-:W-:Y:S02]  /*0290*/  FSETP.GT.AND P1, PT, R14.reuse, 8.50705917302346158658e+37, PT ;  /* 0x7e8000000e00780b */ /* 0x048fe40003f24000 */
[----:B------:R-:W-:-:S07]  /*02a0*/  FSETP.GEU.AND P3, PT, R14, 1.175494350822287508e-38, PT ;  /* 0x008000000e00780b */ /* 0x000fce0003f6e000 */
[----:B------:R-:W-:-:S04]  /*02b0*/  @P0 FMUL R13, R13, 0.25 ;  /* 0x3e8000000d0d0820 */ /* 0x000fc80000400000 */
[----:B------:R-:W-:Y:S01]  /*02c0*/  @!P2 FMUL R13, R13, 16777216 ;  /* 0x4b8000000d0da820 */ /* 0x000fe20000400000 */
[----:B------:R-:W-:-:S04]  /*02d0*/  @P1 FMUL R14, R14, 0.25 ;  /* 0x3e8000000e0e1820 */ /* 0x000fc80000400000 */
[----:B------:R-:W-:Y:S01]  /*02e0*/  @!P3 FMUL R14, R14, 16777216 ;  /* 0x4b8000000e0eb820 */ /* 0x000fe20000400000 */
[----:B------:R-:W1:Y:S01]  /*02f0*/  MUFU.RCP R13, R13 ;  /* 0x0000000d000d7308 */ /* 0x000e620000001000 */
[----:B------:R-:W-:-:S07]  /*0300*/  FSEL R12, R15, 1, P0 ;  /* 0x3f8000000f0c7808 */ /* 0x000fce0000000000 */
[----:B------:R-:W3:Y:S01]  /*0310*/  MUFU.RCP R14, R14 ;  /* 0x0000000e000e7308 */ /* 0x000ee20000001000 */
[----:B------:R-:W-:Y:S01]  /*0320*/  FSEL R15, R15, 1, P1 ;  /* 0x3f8000000f0f7808 */ /* 0x000fe20000800000 */
[----:B------:R-:W-:Y:S01]  /*0330*/  @!P2 FMUL R12, R12, 16777216 ;  /* 0x4b8000000c0ca820 */ /* 0x000fe20000400000 */
[----:B----4-:R-:W-:-:S03]  /*0340*/  FADD R4, -R6, R4 ;  /* 0x0000000406047221 */ /* 0x010fc60000000100 */
[----:B------:R-:W-:Y:S01]  /*0350*/  @!P3 FMUL R15, R15, 16777216 ;  /* 0x4b8000000f0fb820 */ /* 0x000fe20000400000 */
[----:B------:R-:W-:Y:S01]  /*0360*/  FADD R5, -R7, R5 ;  /* 0x0000000507057221 */ /* 0x000fe20000000100 */
[----:B-1----:R-:W-:Y:S02]  /*0370*/  FMUL R13, R13, R12 ;  /* 0x0000000c0d0d7220 */ /* 0x002fe40000400000 */
[----:B---3--:R-:W-:Y:S02]  /*0380*/  FMUL R6, R14, R15 ;  /* 0x0000000f0e067220 */ /* 0x008fe40000400000 */
[----:B------:R-:W-:Y:S02]  /*0390*/  FMUL R13, R4, R13 ;  /* 0x0000000d040d7220 */ /* 0x000fe40000400000 */
[----:B------:R-:W-:Y:S01]  /*03a0*/  FMUL R6, R5, R6 ;  /* 0x0000000605067220 */ /* 0x000fe20000400000 */
[----:B0-----:R-:W-:-:S04]  /*03b0*/  IMAD.WIDE R2, R0, 0x4, R2 ;  /* 0x0000000400027825 */ /* 0x001fc800078e0202 */
[----:B--2---:R-:W-:Y:S01]  /*03c0*/  FFMA R8, R13, R10, R8 ;  /* 0x0000000a0d087223 */ /* 0x004fe20000000008 */
[----:B------:R-:W-:Y:S01]  /*03d0*/  FFMA R9, R6, R11, R9 ;  /* 0x0000000b06097223 */ /* 0x000fe20000000009 */
[----:B------:R-:W-:Y:S06]  /*03e0*/  @P4 EXIT ;  /* 0x000000000000494d */ /* 0x000fec0003800000 */
[----:B------:R-:W-:Y:S01]  /*03f0*/  STG.E.64 desc[UR4][R2.64], R8 ;  /* 0x0000000802007986 */ /* 0x000fe2000c101b04 */
[----:B------:R-:W-:Y:S05]  /*0400*/  EXIT ;  /* 0x000000000000794d */ /* 0x000fea0003800000 */
.L_x_0:
[----:B------:R-:W-:-:S00]  /*0410*/  BRA `(.L_x_0) ;  /* 0xfffffffc00fc7947 */ /* 0x000fc0000383ffff */
[----:B------:R-:W-:-:S00]  /*0420*/  NOP ;  /* 0x0000000000007918 */ /* 0x000fc00000000000 */
        /* <DEDUP_REMOVED lines=13> */
.L_x_1:


//--------------------- .nv.global.init           --------------------------
	.section	.nv.global.init,"aw",@progbits
.nv.global.init:
	.type		_$_str,@object
	.size		_$_str,(_$_str_$_2 - _$_str)
_$_str:
        /*0000*/ 	.byte	0x5f, 0x5f, 0x43, 0x55, 0x44, 0x41, 0x5f, 0x46, 0x54, 0x5a, 0x00
	.type		_$_str_$_2,@object
	.size		_$_str_$_2,(.L_1 - _$_str_$_2)
_$_str_$_2:
        /*000b*/ 	.byte	0x5f, 0x5f, 0x43, 0x55, 0x44, 0x41, 0x5f, 0x50, 0x52, 0x45, 0x43, 0x5f, 0x53, 0x51, 0x52, 0x54
        /*001b*/ 	.byte	0x00
.L_1:


//--------------------- .nv.constant0.triton_poi_fused__native_batch_norm_legit_no_training_6 --------------------------
	.section	.nv.constant0.triton_poi_fused__native_batch_norm_legit_no_training_6,"a",@progbits
	.sectionflags	@""
	.align	4
.nv.constant0.triton_poi_fused__native_batch_norm_legit_no_training_6:
	.zero		580
